	.headerflags	@"EF_CUDA_TEXMODE_UNIFIED EF_CUDA_64BIT_ADDRESS EF_CUDA_ACCELERATORS EF_CUDA_SM90 EF_CUDA_VIRTUAL_SM(EF_CUDA_SM90)"
	.elftype	@"ET_EXEC"


//--------------------- .nv.info                  --------------------------
	.section	.nv.info,"",@"SHT_CUDA_INFO"
	.align	4


	//----- nvinfo : EIATTR_REGCOUNT
	.align		4
        /*0000*/ 	.byte	0x04, 0x2f
        /*0002*/ 	.short	(.L_1 - .L_0)
	.align		4
.L_0:
        /*0004*/ 	.word	index@(triton_poi_fused_cat_16)
        /*0008*/ 	.word	0x0000000e


	//----- nvinfo : EIATTR_MIN_STACK_SIZE
	.align		4
.L_1:
        /*000c*/ 	.byte	0x04, 0x12
        /*000e*/ 	.short	(.L_3 - .L_2)
	.align		4
.L_2:
        /*0010*/ 	.word	index@(triton_poi_fused_cat_16)
        /*0014*/ 	.word	0x00000000


	//----- nvinfo : EIATTR_FRAME_SIZE
	.align		4
.L_3:
        /*0018*/ 	.byte	0x04, 0x11
        /*001a*/ 	.short	(.L_5 - .L_4)
	.align		4
.L_4:
        /*001c*/ 	.word	index@(triton_poi_fused_cat_16)
        /*0020*/ 	.word	0x00000000


	//----- nvinfo : EIATTR_MIN_STACK_SIZE
	.align		4
.L_5:
        /*0024*/ 	.byte	0x04, 0x12
        /*0026*/ 	.short	(.L_7 - .L_6)
	.align		4
.L_6:
        /*0028*/ 	.word	index@(triton_poi_fused_cat_16)
        /*002c*/ 	.word	0x00000000
.L_7:


//--------------------- .nv.info.triton_poi_fused_cat_16 --------------------------
	.section	.nv.info.triton_poi_fused_cat_16,"",@"SHT_CUDA_INFO"
	.sectionflags	@""
	.align	4


	//----- nvinfo : EIATTR_CUDA_API_VERSION
	.align		4
        /*0000*/ 	.byte	0x04, 0x37
        /*0002*/ 	.short	(.L_9 - .L_8)
.L_8:
        /*0004*/ 	.word	0x0000007c


	//----- nvinfo : EIATTR_KPARAM_INFO
	.align		4
.L_9:
        /*0008*/ 	.byte	0x04, 0x17
        /*000a*/ 	.short	(.L_11 - .L_10)
.L_10:
        /*000c*/ 	.word	0x00000000
        /*0010*/ 	.short	0x0003
        /*0012*/ 	.short	0x0018
        /*0014*/ 	.byte	0x00, 0xf0, 0x11, 0x00


	//----- nvinfo : EIATTR_KPARAM_INFO
	.align		4
.L_11:
        /*0018*/ 	.byte	0x04, 0x17
        /*001a*/ 	.short	(.L_13 - .L_12)
.L_12:
        /*001c*/ 	.word	0x00000000
        /*0020*/ 	.short	0x0002
        /*0022*/ 	.short	0x0010
        /*0024*/ 	.byte	0x00, 0xf4, 0x21, 0x00


	//----- nvinfo : EIATTR_KPARAM_INFO
	.align		4
.L_13:
        /*0028*/ 	.byte	0x04, 0x17
        /*002a*/ 	.short	(.L_15 - .L_14)
.L_14:
        /*002c*/ 	.word	0x00000000
        /*0030*/ 	.short	0x0001
        /*0032*/ 	.short	0x0008
        /*0034*/ 	.byte	0x00, 0xf4, 0x21, 0x00


	//----- nvinfo : EIATTR_KPARAM_INFO
	.align		4
.L_15:
        /*0038*/ 	.byte	0x04, 0x17
        /*003a*/ 	.short	(.L_17 - .L_16)
.L_16:
        /*003c*/ 	.word	0x00000000
        /*0040*/ 	.short	0x0000
        /*0042*/ 	.short	0x0000
        /*0044*/ 	.byte	0x00, 0xf4, 0x21, 0x00


	//----- nvinfo : EIATTR_SPARSE_MMA_MASK
	.align		4
.L_17:
        /*0048*/ 	.byte	0x03, 0x50
        /*004a*/ 	.short	0x0000


	//----- nvinfo : EIATTR_MAXREG_COUNT
	.align		4
        /*004c*/ 	.byte	0x03, 0x1b
        /*004e*/ 	.short	0x00ff


	//----- nvinfo : EIATTR_EXIT_INSTR_OFFSETS
	.align		4
        /*0050*/ 	.byte	0x04, 0x1c
        /*0052*/ 	.short	(.L_19 - .L_18)


	//   ....[0]....
.L_18:
        /*0054*/ 	.word	0x00000430


	//----- nvinfo : EIATTR_REQNTID
	.align		4
.L_19:
        /*0058*/ 	.byte	0x04, 0x10
        /*005a*/ 	.short	(.L_21 - .L_20)
.L_20:
        /*005c*/ 	.word	0x00000080
        /*0060*/ 	.word	0x00000001
        /*0064*/ 	.word	0x00000001


	//----- nvinfo : EIATTR_CBANK_PARAM_SIZE
	.align		4
.L_21:
        /*0068*/ 	.byte	0x03, 0x19
        /*006a*/ 	.short	0x001c


	//----- nvinfo : EIATTR_PARAM_CBANK
	.align		4
        /*006c*/ 	.byte	0x04, 0x0a
        /*006e*/ 	.short	(.L_23 - .L_22)
	.align		4
.L_22:
        /*0070*/ 	.word	index@(.nv.constant0.triton_poi_fused_cat_16)
        /*0074*/ 	.short	0x0210
        /*0076*/ 	.short	0x001c


	//----- nvinfo : EIATTR_SW_WAR
	.align		4
.L_23:
        /*0078*/ 	.byte	0x04, 0x36
        /*007a*/ 	.short	(.L_25 - .L_24)
.L_24:
        /*007c*/ 	.word	0x00000008
.L_25:


//--------------------- .nv.callgraph             --------------------------
	.section	.nv.callgraph,"",@"SHT_CUDA_CALLGRAPH"
	.align	4
	.sectionentsize	8
	.align		4
        /*0000*/ 	.word	0x00000000
	.align		4
        /*0004*/ 	.word	0xffffffff
	.align		4
        /*0008*/ 	.word	0x00000000
	.align		4
        /*000c*/ 	.word	0xfffffffe
	.align		4
        /*0010*/ 	.word	0x00000000
	.align		4
        /*0014*/ 	.word	0xfffffffd
	.align		4
        /*0018*/ 	.word	0x00000000
	.align		4
        /*001c*/ 	.word	0xfffffffc


//--------------------- .text.triton_poi_fused_cat_16 --------------------------
	.section	.text.triton_poi_fused_cat_16,"ax",@progbits
	.align	128
        .global         triton_poi_fused_cat_16
        .type           triton_poi_fused_cat_16,@function
        .size           triton_poi_fused_cat_16,(.L_x_1 - triton_poi_fused_cat_16)
        .other          triton_poi_fused_cat_16,@"STO_CUDA_ENTRY STV_DEFAULT"
triton_poi_fused_cat_16:
.text.triton_poi_fused_cat_16:
[----:B------:R-:W-:Y:S01]  /*0000*/  LDC R1, c[0x0][0x28] ;  /* 0x00000a00ff017b82 */ /* 0x000fe20000000800 */
[----:B------:R-:W1:Y:S01]  /*0010*/  S2R R0, SR_TID.X ;  /* 0x0000000000007919 */ /* 0x000e620000002100 */
[----:B------:R-:W-:Y:S01]  /*0020*/  ULDC.64 UR4, c[0x0][0x218] ;  /* 0x0000860000047ab9 */ /* 0x000fe20000000a00 */
[----:B------:R-:W-:Y:S01]  /*0030*/  IMAD.MOV.U32 R10, RZ, RZ, RZ ;  /* 0x000000ffff0a7224 */ /* 0x000fe200078e00ff */
[----:B------:R-:W-:Y:S01]  /*0040*/  ULDC.64 UR6, c[0x0][0x210] ;  /* 0x0000840000067ab9 */ /* 0x000fe20000000a00 */
[----:B------:R-:W2:Y:S01]  /*0050*/  S2R R3, SR_CTAID.X ;  /* 0x0000000000037919 */ /* 0x000ea20000002500 */
[----:B-1----:R-:W-:-:S05]  /*0060*/  LOP3.LUT R0, R0, 0x7f, RZ, 0xc0, !PT ;  /* 0x0000007f00007812 */ /* 0x002fca00078ec0ff */
[----:B--2---:R-:W-:-:S04]  /*0070*/  IMAD R0, R3, 0x80, R0 ;  /* 0x0000008003007824 */ /* 0x004fc800078e0200 */
[----:B------:R-:W-:-:S05]  /*0080*/  IMAD.HI R2, R0, 0x2aaaaaab, RZ ;  /* 0x2aaaaaab00027827 */ /* 0x000fca00078e02ff */
[----:B------:R-:W-:-:S04]  /*0090*/  SHF.R.U32.HI R3, RZ, 0x1f, R2 ;  /* 0x0000001fff037819 */ /* 0x000fc80000011602 */
[----:B------:R-:W-:-:S05]  /*00a0*/  LEA.HI.SX32 R7, R2, R3, 0x1f ;  /* 0x0000000302077211 */ /* 0x000fca00078ffaff */
[C---:B------:R-:W-:Y:S02]  /*00b0*/  IMAD R6, R7.reuse, -0xc, R0 ;  /* 0xfffffff407067824 */ /* 0x040fe400078e0200 */
[----:B------:R-:W-:-:S03]  /*00c0*/  IMAD.SHL.U32 R5, R7, 0x4, RZ ;  /* 0x0000000407057824 */ /* 0x000fc600078e00ff */
[----:B------:R-:W-:Y:S02]  /*00d0*/  SHF.R.S32.HI R4, RZ, 0x1f, R6 ;  /* 0x0000001fff047819 */ /* 0x000fe40000011406 */
[----:B------:R-:W-:Y:S02]  /*00e0*/  IADD3 R8, P0, R6, R5, RZ ;  /* 0x0000000506087210 */ /* 0x000fe40007f1e0ff */
[----:B------:R-:W-:Y:S02]  /*00f0*/  ISETP.GT.AND P1, PT, R6, 0x7, PT ;  /* 0x000000070600780c */ /* 0x000fe40003f24270 */
[----:B------:R-:W-:Y:S02]  /*0100*/  LEA.HI.X.SX32 R5, R5, R4, 0x1, P0 ;  /* 0x0000000405057211 */ /* 0x000fe400000f0eff */
[----:B------:R-:W-:-:S04]  /*0110*/  LEA R4, P0, R8, UR4, 0x2 ;  /* 0x0000000408047c11 */ /* 0x000fc8000f8010ff */
[----:B------:R-:W-:Y:S01]  /*0120*/  LEA.HI.X R5, R8, UR5, R5, 0x2, P0 ;  /* 0x0000000508057c11 */ /* 0x000fe200080f1405 */
[----:B------:R-:W-:-:S04]  /*0130*/  ULDC.64 UR4, c[0x0][0x208] ;  /* 0x0000820000047ab9 */ /* 0x000fc80000000a00 */
[----:B------:R1:W2:Y:S01]  /*0140*/  @P1 LDG.E.EL R10, desc[UR4][R4.64+-0x20] ;  /* 0xffffe004040a1981 */ /* 0x0002a2000c2e1900 */
[----:B------:R-:W-:Y:S02]  /*0150*/  SHF.R.S32.HI R8, RZ, 0x1f, R7 ;  /* 0x0000001fff087819 */ /* 0x000fe40000011407 */
[----:B------:R-:W-:Y:S02]  /*0160*/  LEA.HI R9, R2, R3, RZ, 0x17 ;  /* 0x0000000302097211 */ /* 0x000fe400078fb8ff */
[----:B------:R-:W-:Y:S01]  /*0170*/  LEA.HI R8, R8, R7, RZ, 0x8 ;  /* 0x0000000708087211 */ /* 0x000fe200078f40ff */
[----:B------:R-:W3:Y:S03]  /*0180*/  LDC.64 R2, c[0x0][0x210] ;  /* 0x00008400ff027b82 */ /* 0x000ee60000000a00 */
[----:B------:R-:W-:Y:S02]  /*0190*/  LOP3.LUT R8, R8, 0xffffff00, RZ, 0xc0, !PT ;  /* 0xffffff0008087812 */ /* 0x000fe400078ec0ff */
[----:B-1----:R-:W-:-:S03]  /*01a0*/  LOP3.LUT R5, R6, 0xfffffffc, RZ, 0xc0, !PT ;  /* 0xfffffffc06057812 */ /* 0x002fc600078ec0ff */
[----:B------:R-:W-:Y:S01]  /*01b0*/  IMAD.IADD R8, R7, 0x1, -R8 ;  /* 0x0000000107087824 */ /* 0x000fe200078e0a08 */
[----:B------:R-:W-:-:S03]  /*01c0*/  ISETP.NE.AND P2, PT, R5, 0x4, PT ;  /* 0x000000040500780c */ /* 0x000fc60003f45270 */
[----:B------:R-:W-:Y:S01]  /*01d0*/  IMAD R9, R9, 0x800, R8 ;  /* 0x0000080009097824 */ /* 0x000fe200078e0208 */
[----:B------:R-:W-:-:S04]  /*01e0*/  LEA R8, R6, 0xfffff800, 0x8 ;  /* 0xfffff80006087811 */ /* 0x000fc800078e40ff */
[--C-:B------:R-:W-:Y:S02]  /*01f0*/  SHF.R.S32.HI R7, RZ, 0x1f, R9.reuse ;  /* 0x0000001fff077819 */ /* 0x100fe40000011409 */
[----:B------:R-:W-:Y:S01]  /*0200*/  IADD3 R11, P0, R9, R8, RZ ;  /* 0x00000008090b7210 */ /* 0x000fe20007f1e0ff */
[----:B------:R-:W-:-:S03]  /*0210*/  IMAD R9, R6, 0x100, R9 ;  /* 0x0000010006097824 */ /* 0x000fc600078e0209 */
[----:B------:R-:W-:Y:S02]  /*0220*/  LEA.HI.X.SX32 R8, R8, R7, 0x1, P0 ;  /* 0x0000000708087211 */ /* 0x000fe400000f0eff */
[----:B------:R-:W-:-:S04]  /*0230*/  LEA R4, P0, R11, UR6, 0x2 ;  /* 0x000000060b047c11 */ /* 0x000fc8000f8010ff */
[----:B------:R-:W-:Y:S01]  /*0240*/  LEA.HI.X R5, R11, UR7, R8, 0x2, P0 ;  /* 0x000000070b057c11 */ /* 0x000fe200080f1408 */
[----:B------:R-:W-:Y:S01]  /*0250*/  IMAD.MOV.U32 R8, RZ, RZ, RZ ;  /* 0x000000ffff087224 */ /* 0x000fe200078e00ff */
[----:B------:R-:W-:Y:S02]  /*0260*/  ISETP.GE.AND P0, PT, R6, 0x4, PT ;  /* 0x000000040600780c */ /* 0x000fe40003f06270 */
[----:B------:R-:W-:-:S03]  /*0270*/  CS2R R6, SRZ ;  /* 0x0000000000067805 */ /* 0x000fc6000001ff00 */
[----:B------:R1:W4:Y:S01]  /*0280*/  @P1 LDG.E.EL R8, desc[UR4][R4.64+0x1000] ;  /* 0x0010000404081981 */ /* 0x000322000c2e1900 */
[----:B---3--:R-:W-:-:S05]  /*0290*/  IMAD.WIDE R2, R9, 0x4, R2 ;  /* 0x0000000409027825 */ /* 0x008fca00078e0202 */
[----:B------:R-:W3:Y:S04]  /*02a0*/  @!P2 LDG.E.EL R7, desc[UR4][R2.64] ;  /* 0x000000040207a981 */ /* 0x000ee8000c2e1900 */
[----:B------:R5:W3:Y:S01]  /*02b0*/  @!P0 LDG.E.EL R6, desc[UR4][R2.64] ;  /* 0x0000000402068981 */ /* 0x000ae2000c2e1900 */
[----:B-1----:R-:W-:Y:S01]  /*02c0*/  IMAD.MOV.U32 R5, RZ, RZ, 0x3e800000 ;  /* 0x3e800000ff057424 */ /* 0x002fe200078e00ff */
[----:B-----5:R-:W1:Y:S02]  /*02d0*/  LDC.64 R2, c[0x0][0x220] ;  /* 0x00008800ff027b82 */ /* 0x020e640000000a00 */
[----:B-1----:R-:W-:Y:S01]  /*02e0*/  IMAD.WIDE R2, R0, 0x4, R2 ;  /* 0x0000000400027825 */ /* 0x002fe200078e0202 */
[----:B--2---:R-:W-:-:S05]  /*02f0*/  SEL R10, R10, RZ, P1 ;  /* 0x000000ff0a0a7207 */ /* 0x004fca0000800000 */
[----:B------:R-:W-:-:S04]  /*0300*/  FADD R9, RZ, -R10 ;  /* 0x8000000aff097221 */ /* 0x000fc80000000000 */
[----:B------:R-:W-:-:S05]  /*0310*/  FMUL R9, R9, 1.4426950216293334961 ;  /* 0x3fb8aa3b09097820 */ /* 0x000fca0000400000 */
[----:B------:R-:W-:-:S13]  /*0320*/  FSETP.GEU.AND P3, PT, R9, -126, PT ;  /* 0xc2fc00000900780b */ /* 0x000fda0003f6e000 */
[----:B------:R-:W-:-:S04]  /*0330*/  @!P3 FMUL R9, R9, 0.5 ;  /* 0x3f0000000909b820 */ /* 0x000fc80000400000 */
[----:B------:R-:W1:Y:S01]  /*0340*/  MUFU.EX2 R4, R9 ;  /* 0x0000000900047308 */ /* 0x000e620000000800 */
[----:B----4-:R-:W-:Y:S01]  /*0350*/  SEL R11, R8, RZ, P1 ;  /* 0x000000ff080b7207 */ /* 0x010fe20000800000 */
[----:B-1----:R-:W-:Y:S01]  /*0360*/  @!P3 FMUL R4, R4, R4 ;  /* 0x000000040404b220 */ /* 0x002fe20000400000 */
[----:B---3--:R-:W-:-:S03]  /*0370*/  SEL R7, R7, RZ, !P2 ;  /* 0x000000ff07077207 */ /* 0x008fc60005000000 */
[----:B------:R-:W-:Y:S01]  /*0380*/  FADD R4, R4, 1 ;  /* 0x3f80000004047421 */ /* 0x000fe20000000000 */
[----:B------:R-:W-:-:S04]  /*0390*/  SEL R6, R6, RZ, !P0 ;  /* 0x000000ff06067207 */ /* 0x000fc80004000000 */
[----:B------:R-:W-:-:S04]  /*03a0*/  FSETP.GT.AND P3, PT, R4, 8.50705917302346158658e+37, PT ;  /* 0x7e8000000400780b */ /* 0x000fc80003f64000 */
[----:B------:R-:W-:-:S09]  /*03b0*/  FSEL R5, R5, 1, P3 ;  /* 0x3f80000005057808 */ /* 0x000fd20001800000 */
[----:B------:R-:W-:-:S06]  /*03c0*/  @P3 FMUL R4, R4, 0.25 ;  /* 0x3e80000004043820 */ /* 0x000fcc0000400000 */
[----:B------:R-:W1:Y:S02]  /*03d0*/  MUFU.RCP R4, R4 ;  /* 0x0000000400047308 */ /* 0x000e640000001000 */
[----:B-1----:R-:W-:-:S04]  /*03e0*/  FMUL R5, R4, R5 ;  /* 0x0000000504057220 */ /* 0x002fc80000400000 */
[----:B------:R-:W-:-:S05]  /*03f0*/  FFMA R5, R10, R5, R11 ;  /* 0x000000050a057223 */ /* 0x000fca000000000b */
[----:B------:R-:W-:-:S04]  /*0400*/  @P2 SEL R7, R5, RZ, P1 ;  /* 0x000000ff05072207 */ /* 0x000fc80000800000 */
[----:B------:R-:W-:-:S05]  /*0410*/  SEL R7, R6, R7, !P0 ;  /* 0x0000000706077207 */ /* 0x000fca0004000000 */
[----:B------:R-:W-:Y:S01]  /*0420*/  STG.E desc[UR4][R2.64], R7 ;  /* 0x0000000702007986 */ /* 0x000fe2000c101904 */
[----:B------:R-:W-:Y:S05]  /*0430*/  EXIT ;  /* 0x000000000000794d */ /* 0x000fea0003800000 */
.L_x_0:
[----:B------:R-:W-:-:S00]  /*0440*/  BRA `(.L_x_0) ;  /* 0xfffffffc00fc7947 */ /* 0x000fc0000383ffff */
[----:B------:R-:W-:-:S00]  /*0450*/  NOP ;  /* 0x0000000000007918 */ /* 0x000fc00000000000 */
        /* <DEDUP_REMOVED lines=10> */
.L_x_1:


//--------------------- .nv.constant0.triton_poi_fused_cat_16 --------------------------
	.section	.nv.constant0.triton_poi_fused_cat_16,"a",@progbits
	.sectionflags	@""
	.align	4
.nv.constant0.triton_poi_fused_cat_16:
	.zero		556
